//
// Generated by NVIDIA NVVM Compiler
//
// Compiler Build ID: CL-36424714
// Cuda compilation tools, release 13.0, V13.0.88
// Based on NVVM 20.0.0
//

.version 9.0
.target sm_100
.address_size 64

	// .globl	_Z11hello_worldv
.extern .func  (.param .b32 func_retval0) vprintf
(
	.param .b64 vprintf_param_0,
	.param .b64 vprintf_param_1
)
;
.global .align 1 .b8 $str[25] = {99, 109, 97, 107, 101, 32, 99, 117, 100, 97, 32, 116, 101, 115, 116, 32, 115, 117, 99, 101, 115, 115, 33, 10};

.visible .entry _Z11hello_worldv()
{
	.reg .b32 	%r<3>;
	.reg .b64 	%rd<3>;

	mov.u64 	%rd1, $str;
	cvta.global.u64 	%rd2, %rd1;
	{ // callseq 0, 0
	.param .b64 param0;
	st.param.b64 	[param0], %rd2;
	.param .b64 param1;
	st.param.b64 	[param1], 0;
	.param .b32 retval0;
	call.uni (retval0), 
	vprintf, 
	(
	param0, 
	param1
	);
	ld.param.b32 	%r1, [retval0];
	} // callseq 0
	ret;

}


// ===== COMPILED SASS (sm_100) =====

	.target	sm_100

	.elftype	@"ET_EXEC"


//--------------------- .note.nv.tkinfo           --------------------------
	.section	.note.nv.tkinfo,"",@"SHT_NOTE"
	.sectionflags	@"SHF_NOTE_NV_TKINFO"
	.tkinfo
        /*0018*/ 	.word	0x00000002
        /*0030*/ 	.string	""
        /*0030*/ 	.string	"ptxas"
        /*0030*/ 	.string	"Cuda compilation tools, release 13.0, V13.0.88"
        /*0030*/ 	.string	"Build cuda_13.0.r13.0/compiler.36424714_0"
        /*0030*/ 	.string	"-arch sm_100 -m 64 "



//--------------------- .note.nv.cuinfo           --------------------------
	.section	.note.nv.cuinfo,"",@"SHT_NOTE"
	.sectionflags	@"SHF_NOTE_NV_CUINFO"
        /*0018*/ 	.short	0x0002
        /*001a*/ 	.short	0x0064
        /*001c*/ 	.short	0x0082
	.zero		2


//--------------------- .nv.info                  --------------------------
	.section	.nv.info,"",@"SHT_CUDA_INFO"
	.align	4


	//----- nvinfo : EIATTR_REGCOUNT
	.align		4
        /*0000*/ 	.byte	0x04, 0x2f
        /*0002*/ 	.short	(.L_2 - .L_1)
	.align		4
.L_1:
        /*0004*/ 	.word	index@(_Z11hello_worldv)
        /*0008*/ 	.word	0x00000018


	//----- nvinfo : EIATTR_FRAME_SIZE
	.align		4
.L_2:
        /*000c*/ 	.byte	0x04, 0x11
        /*000e*/ 	.short	(.L_4 - .L_3)
	.align		4
.L_3:
        /*0010*/ 	.word	index@(_Z11hello_worldv)
        /*0014*/ 	.word	0x00000000


	//----- nvinfo : EIATTR_MIN_STACK_SIZE
	.align		4
.L_4:
        /*0018*/ 	.byte	0x04, 0x12
        /*001a*/ 	.short	(.L_6 - .L_5)
	.align		4
.L_5:
        /*001c*/ 	.word	index@(_Z11hello_worldv)
        /*0020*/ 	.word	0x00000000
.L_6:


//--------------------- .nv.compat                --------------------------
	.section	.nv.compat,"",@"SHT_CUDA_COMPAT_INFO"
	.align	4
        /*0000*/ 	.byte	0x02, 0x09, 0x00, 0x00, 0x02, 0x02, 0x01, 0x00, 0x02, 0x05, 0x05, 0x00, 0x03, 0x07, 0x01, 0x01
        /*0010*/ 	.byte	0x02, 0x03, 0x00, 0x00, 0x02, 0x06, 0x01, 0x00, 0x04, 0x0b, 0x08, 0x00, 0x09, 0x00, 0x00, 0x00
        /*0020*/ 	.byte	0x00, 0x00, 0x00, 0x00


//--------------------- .nv.info._Z11hello_worldv --------------------------
	.section	.nv.info._Z11hello_worldv,"",@"SHT_CUDA_INFO"
	.sectionflags	@""
	.align	4


	//----- nvinfo : EIATTR_CUDA_API_VERSION
	.align		4
        /*0000*/ 	.byte	0x04, 0x37
        /*0002*/ 	.short	(.L_8 - .L_7)
.L_7:
        /*0004*/ 	.word	0x00000082


	//----- nvinfo : EIATTR_SPARSE_MMA_MASK
	.align		4
.L_8:
        /*0008*/ 	.byte	0x03, 0x50
        /*000a*/ 	.short	0x0000


	//----- nvinfo : EIATTR_MAXREG_COUNT
	.align		4
        /*000c*/ 	.byte	0x03, 0x1b
        /*000e*/ 	.short	0x00ff


	//----- nvinfo : EIATTR_EXTERNS
	.align		4
        /*0010*/ 	.byte	0x04, 0x0f
        /*0012*/ 	.short	(.L_10 - .L_9)


	//   ....[0]....
	.align		4
.L_9:
        /*0014*/ 	.word	index@(vprintf)


	//----- nvinfo : EIATTR_MERCURY_ISA_VERSION
	.align		4
.L_10:
        /*0018*/ 	.byte	0x03, 0x5f
        /*001a*/ 	.short	0x0101


	//----- nvinfo : EIATTR_VRC_CTA_INIT_COUNT
	.align		4
        /*001c*/ 	.byte	0x02, 0x4a
	.zero		1
	.zero		1


	//----- nvinfo : EIATTR_SYSCALL_OFFSETS
	.align		4
        /*0020*/ 	.byte	0x04, 0x46
        /*0022*/ 	.short	(.L_12 - .L_11)


	//   ....[0]....
.L_11:
        /*0024*/ 	.word	0x00000080


	//----- nvinfo : EIATTR_EXIT_INSTR_OFFSETS
	.align		4
.L_12:
        /*0028*/ 	.byte	0x04, 0x1c
        /*002a*/ 	.short	(.L_14 - .L_13)


	//   ....[0]....
.L_13:
        /*002c*/ 	.word	0x00000090


	//----- nvinfo : EIATTR_SW_WAR
	.align		4
.L_14:
        /*0030*/ 	.byte	0x04, 0x36
        /*0032*/ 	.short	(.L_16 - .L_15)
.L_15:
        /*0034*/ 	.word	0x00000008
.L_16:


//--------------------- .nv.callgraph             --------------------------
	.section	.nv.callgraph,"",@"SHT_CUDA_CALLGRAPH"
	.align	4
	.sectionentsize	8
	.align		4
        /*0000*/ 	.word	0x00000000
	.align		4
        /*0004*/ 	.word	0xffffffff
	.align		4
        /*0008*/ 	.word	index@(_Z11hello_worldv)
	.align		4
        /*000c*/ 	.word	index@(vprintf)
	.align		4
        /*0010*/ 	.word	0x00000000
	.align		4
        /*0014*/ 	.word	0xfffffffe
	.align		4
        /*0018*/ 	.word	0x00000000
	.align		4
        /*001c*/ 	.word	0xfffffffd
	.align		4
        /*0020*/ 	.word	0x00000000
	.align		4
        /*0024*/ 	.word	0xfffffffc


//--------------------- .nv.constant4             --------------------------
	.section	.nv.constant4,"a",@progbits
	.align	8
	.align		8
.nv.constant4:
        /*0000*/ 	.dword	vprintf
	.align		8
        /*0008*/ 	.dword	$str


//--------------------- .text._Z11hello_worldv    --------------------------
	.section	.text._Z11hello_worldv,"ax",@progbits
	.align	128
        .global         _Z11hello_worldv
        .type           _Z11hello_worldv,@function
        .size           _Z11hello_worldv,(.L_x_2 - _Z11hello_worldv)
        .other          _Z11hello_worldv,@"STO_CUDA_ENTRY STV_DEFAULT"
_Z11hello_worldv:
.text._Z11hello_worldv:
[----:B------:R-:W0:Y:S01]  /*0000*/  LDC R1, c[0x0][0x37c] ;  /* 0x0000df00ff017b82 */ /* 0x000e220000000800 */
[----:B------:R-:W-:Y:S01]  /*0010*/  MOV R0, 0x0 ;  /* 0x0000000000007802 */ /* 0x000fe20000000f00 */
[----:B------:R-:W1:Y:S01]  /*0020*/  LDCU.64 UR4, c[0x4][0x8] ;  /* 0x01000100ff0477ac */ /* 0x000e620008000a00 */
[----:B------:R-:W-:-:S05]  /*0030*/  CS2R R6, SRZ ;  /* 0x0000000000067805 */ /* 0x000fca000001ff00 */
[----:B------:R2:W3:Y:S01]  /*0040*/  LDC.64 R2, c[0x4][R0] ;  /* 0x0100000000027b82 */ /* 0x0004e20000000a00 */
[----:B-1----:R-:W-:Y:S02]  /*0050*/  IMAD.U32 R4, RZ, RZ, UR4 ;  /* 0x00000004ff047e24 */ /* 0x002fe4000f8e00ff */
[----:B--2---:R-:W-:-:S07]  /*0060*/  IMAD.U32 R5, RZ, RZ, UR5 ;  /* 0x00000005ff057e24 */ /* 0x004fce000f8e00ff */
[----:B------:R-:W-:-:S07]  /*0070*/  LEPC R20, `(.L_x_0) ;  /* 0x000000001014794e */ /* 0x000fce0000000000 */
[----:B0--3--:R-:W-:Y:S05]  /*0080*/  CALL.ABS.NOINC R2 ;  /* 0x0000000002007343 */ /* 0x009fea0003c00000 */
.L_x_0:
[----:B------:R-:W-:Y:S05]  /*0090*/  EXIT ;  /* 0x000000000000794d */ /* 0x000fea0003800000 */
.L_x_1:
[----:B------:R-:W-:-:S00]  /*00a0*/  BRA `(.L_x_1) ;  /* 0xfffffffc00fc7947 */ /* 0x000fc0000383ffff */
[----:B------:R-:W-:-:S00]  /*00b0*/  NOP ;  /* 0x0000000000007918 */ /* 0x000fc00000000000 */
        /* <DEDUP_REMOVED lines=12> */
.L_x_2:


//--------------------- .nv.global.init           --------------------------
	.section	.nv.global.init,"aw",@progbits
.nv.global.init:
	.type		$str,@object
	.size		$str,(.L_0 - $str)
$str:
        /*0000*/ 	.byte	0x63, 0x6d, 0x61, 0x6b, 0x65, 0x20, 0x63, 0x75, 0x64, 0x61, 0x20, 0x74, 0x65, 0x73, 0x74, 0x20
        /*0010*/ 	.byte	0x73, 0x75, 0x63, 0x65, 0x73, 0x73, 0x21, 0x0a, 0x00
.L_0:


//--------------------- .nv.shared.reserved.0     --------------------------
	.section	.nv.shared.reserved.0,"aw",@nobits
	.weak		__nv_reservedSMEM_offset_0_alias
	.size		__nv_reservedSMEM_offset_0_alias, 0, 64
	.other		__nv_reservedSMEM_offset_0_alias,@"STO_CUDA_RESERVED_SHARED STV_DEFAULT"
__nv_reservedSMEM_offset_0_alias:
	.zero		0
	.zero		64


//--------------------- .nv.constant0._Z11hello_worldv --------------------------
	.section	.nv.constant0._Z11hello_worldv,"a",@progbits
	.sectionflags	@""
	.align	4
.nv.constant0._Z11hello_worldv:
	.zero		896


//--------------------- SYMBOLS --------------------------

	.type		.nv.reservedSmem.offset0,@object
	.size		.nv.reservedSmem.offset0,0x4
	.type		vprintf,@function
